//
// Generated by NVIDIA NVVM Compiler
//
// Compiler Build ID: CL-36424714
// Cuda compilation tools, release 13.0, V13.0.88
// Based on NVVM 20.0.0
//

.version 9.0
.target sm_100
.address_size 64

	// .globl	_Z7add_onePfi

.visible .entry _Z7add_onePfi(
	.param .u64 .ptr .align 1 _Z7add_onePfi_param_0,
	.param .u32 _Z7add_onePfi_param_1
)
{
	.reg .pred 	%p<2>;
	.reg .b32 	%r<6>;
	.reg .b32 	%f<3>;
	.reg .b64 	%rd<5>;

	ld.param.u64 	%rd1, [_Z7add_onePfi_param_0];
	ld.param.u32 	%r2, [_Z7add_onePfi_param_1];
	mov.u32 	%r3, %ctaid.x;
	mov.u32 	%r4, %ntid.x;
	mov.u32 	%r5, %tid.x;
	mad.lo.s32 	%r1, %r3, %r4, %r5;
	setp.ge.s32 	%p1, %r1, %r2;
	@%p1 bra 	$L__BB0_2;
	cvta.to.global.u64 	%rd2, %rd1;
	mul.wide.s32 	%rd3, %r1, 4;
	add.s64 	%rd4, %rd2, %rd3;
	ld.global.f32 	%f1, [%rd4];
	add.f32 	%f2, %f1, 0f40A00000;
	st.global.f32 	[%rd4], %f2;
$L__BB0_2:
	ret;

}


// ===== COMPILED SASS (sm_100) =====

	.target	sm_100

	.elftype	@"ET_EXEC"


//--------------------- .note.nv.tkinfo           --------------------------
	.section	.note.nv.tkinfo,"",@"SHT_NOTE"
	.sectionflags	@"SHF_NOTE_NV_TKINFO"
	.tkinfo
        /*0018*/ 	.word	0x00000002
        /*0030*/ 	.string	""
        /*0030*/ 	.string	"ptxas"
        /*0030*/ 	.string	"Cuda compilation tools, release 13.0, V13.0.88"
        /*0030*/ 	.string	"Build cuda_13.0.r13.0/compiler.36424714_0"
        /*0030*/ 	.string	"-arch sm_100 -m 64 "



//--------------------- .note.nv.cuinfo           --------------------------
	.section	.note.nv.cuinfo,"",@"SHT_NOTE"
	.sectionflags	@"SHF_NOTE_NV_CUINFO"
        /*0018*/ 	.short	0x0002
        /*001a*/ 	.short	0x0064
        /*001c*/ 	.short	0x0082
	.zero		2


//--------------------- .nv.info                  --------------------------
	.section	.nv.info,"",@"SHT_CUDA_INFO"
	.align	4


	//----- nvinfo : EIATTR_REGCOUNT
	.align		4
        /*0000*/ 	.byte	0x04, 0x2f
        /*0002*/ 	.short	(.L_1 - .L_0)
	.align		4
.L_0:
        /*0004*/ 	.word	index@(_Z7add_onePfi)
        /*0008*/ 	.word	0x00000008


	//----- nvinfo : EIATTR_FRAME_SIZE
	.align		4
.L_1:
        /*000c*/ 	.byte	0x04, 0x11
        /*000e*/ 	.short	(.L_3 - .L_2)
	.align		4
.L_2:
        /*0010*/ 	.word	index@(_Z7add_onePfi)
        /*0014*/ 	.word	0x00000000


	//----- nvinfo : EIATTR_MIN_STACK_SIZE
	.align		4
.L_3:
        /*0018*/ 	.byte	0x04, 0x12
        /*001a*/ 	.short	(.L_5 - .L_4)
	.align		4
.L_4:
        /*001c*/ 	.word	index@(_Z7add_onePfi)
        /*0020*/ 	.word	0x00000000
.L_5:


//--------------------- .nv.compat                --------------------------
	.section	.nv.compat,"",@"SHT_CUDA_COMPAT_INFO"
	.align	4
        /*0000*/ 	.byte	0x02, 0x09, 0x00, 0x00, 0x02, 0x02, 0x01, 0x00, 0x02, 0x05, 0x05, 0x00, 0x03, 0x07, 0x01, 0x01
        /*0010*/ 	.byte	0x02, 0x03, 0x00, 0x00, 0x02, 0x06, 0x01, 0x00, 0x04, 0x0b, 0x08, 0x00, 0x09, 0x00, 0x00, 0x00
        /*0020*/ 	.byte	0x00, 0x00, 0x00, 0x00


//--------------------- .nv.info._Z7add_onePfi    --------------------------
	.section	.nv.info._Z7add_onePfi,"",@"SHT_CUDA_INFO"
	.sectionflags	@""
	.align	4


	//----- nvinfo : EIATTR_CUDA_API_VERSION
	.align		4
        /*0000*/ 	.byte	0x04, 0x37
        /*0002*/ 	.short	(.L_7 - .L_6)
.L_6:
        /*0004*/ 	.word	0x00000082


	//----- nvinfo : EIATTR_KPARAM_INFO
	.align		4
.L_7:
        /*0008*/ 	.byte	0x04, 0x17
        /*000a*/ 	.short	(.L_9 - .L_8)
.L_8:
        /*000c*/ 	.word	0x00000000
        /*0010*/ 	.short	0x0001
        /*0012*/ 	.short	0x0008
        /*0014*/ 	.byte	0x00, 0xf0, 0x11, 0x00


	//----- nvinfo : EIATTR_KPARAM_INFO
	.align		4
.L_9:
        /*0018*/ 	.byte	0x04, 0x17
        /*001a*/ 	.short	(.L_11 - .L_10)
.L_10:
        /*001c*/ 	.word	0x00000000
        /*0020*/ 	.short	0x0000
        /*0022*/ 	.short	0x0000
        /*0024*/ 	.byte	0x00, 0xf5, 0x21, 0x00


	//----- nvinfo : EIATTR_SPARSE_MMA_MASK
	.align		4
.L_11:
        /*0028*/ 	.byte	0x03, 0x50
        /*002a*/ 	.short	0x0000


	//----- nvinfo : EIATTR_MAXREG_COUNT
	.align		4
        /*002c*/ 	.byte	0x03, 0x1b
        /*002e*/ 	.short	0x00ff


	//----- nvinfo : EIATTR_MERCURY_ISA_VERSION
	.align		4
        /*0030*/ 	.byte	0x03, 0x5f
        /*0032*/ 	.short	0x0101


	//----- nvinfo : EIATTR_VRC_CTA_INIT_COUNT
	.align		4
        /*0034*/ 	.byte	0x02, 0x4a
	.zero		1
	.zero		1


	//----- nvinfo : EIATTR_EXIT_INSTR_OFFSETS
	.align		4
        /*0038*/ 	.byte	0x04, 0x1c
        /*003a*/ 	.short	(.L_13 - .L_12)


	//   ....[0]....
.L_12:
        /*003c*/ 	.word	0x00000070


	//   ....[1]....
        /*0040*/ 	.word	0x000000e0


	//----- nvinfo : EIATTR_CBANK_PARAM_SIZE
	.align		4
.L_13:
        /*0044*/ 	.byte	0x03, 0x19
        /*0046*/ 	.short	0x000c


	//----- nvinfo : EIATTR_PARAM_CBANK
	.align		4
        /*0048*/ 	.byte	0x04, 0x0a
        /*004a*/ 	.short	(.L_15 - .L_14)
	.align		4
.L_14:
        /*004c*/ 	.word	index@(.nv.constant0._Z7add_onePfi)
        /*0050*/ 	.short	0x0380
        /*0052*/ 	.short	0x000c


	//----- nvinfo : EIATTR_SW_WAR
	.align		4
.L_15:
        /*0054*/ 	.byte	0x04, 0x36
        /*0056*/ 	.short	(.L_17 - .L_16)
.L_16:
        /*0058*/ 	.word	0x00000008
.L_17:


//--------------------- .nv.callgraph             --------------------------
	.section	.nv.callgraph,"",@"SHT_CUDA_CALLGRAPH"
	.align	4
	.sectionentsize	8
	.align		4
        /*0000*/ 	.word	0x00000000
	.align		4
        /*0004*/ 	.word	0xffffffff
	.align		4
        /*0008*/ 	.word	0x00000000
	.align		4
        /*000c*/ 	.word	0xfffffffe
	.align		4
        /*0010*/ 	.word	0x00000000
	.align		4
        /*0014*/ 	.word	0xfffffffd
	.align		4
        /*0018*/ 	.word	0x00000000
	.align		4
        /*001c*/ 	.word	0xfffffffc


//--------------------- .text._Z7add_onePfi       --------------------------
	.section	.text._Z7add_onePfi,"ax",@progbits
	.align	128
        .global         _Z7add_onePfi
        .type           _Z7add_onePfi,@function
        .size           _Z7add_onePfi,(.L_x_1 - _Z7add_onePfi)
        .other          _Z7add_onePfi,@"STO_CUDA_ENTRY STV_DEFAULT"
_Z7add_onePfi:
.text._Z7add_onePfi:
[----:B------:R-:W-:Y:S01]  /*0000*/  LDC R1, c[0x0][0x37c] ;  /* 0x0000df00ff017b82 */ /* 0x000fe20000000800 */
[----:B------:R-:W0:Y:S07]  /*0010*/  S2R R0, SR_TID.X ;  /* 0x0000000000007919 */ /* 0x000e2e0000002100 */
[----:B------:R-:W0:Y:S01]  /*0020*/  S2UR UR4, SR_CTAID.X ;  /* 0x00000000000479c3 */ /* 0x000e220000002500 */
[----:B------:R-:W1:Y:S07]  /*0030*/  LDCU UR5, c[0x0][0x388] ;  /* 0x00007100ff0577ac */ /* 0x000e6e0008000800 */
[----:B------:R-:W0:Y:S02]  /*0040*/  LDC R5, c[0x0][0x360] ;  /* 0x0000d800ff057b82 */ /* 0x000e240000000800 */
[----:B0-----:R-:W-:-:S05]  /*0050*/  IMAD R5, R5, UR4, R0 ;  /* 0x0000000405057c24 */ /* 0x001fca000f8e0200 */
[----:B-1----:R-:W-:-:S13]  /*0060*/  ISETP.GE.AND P0, PT, R5, UR5, PT ;  /* 0x0000000505007c0c */ /* 0x002fda000bf06270 */
[----:B------:R-:W-:Y:S05]  /*0070*/  @P0 EXIT ;  /* 0x000000000000094d */ /* 0x000fea0003800000 */
[----:B------:R-:W0:Y:S01]  /*0080*/  LDC.64 R2, c[0x0][0x380] ;  /* 0x0000e000ff027b82 */ /* 0x000e220000000a00 */
[----:B------:R-:W1:Y:S01]  /*0090*/  LDCU.64 UR4, c[0x0][0x358] ;  /* 0x00006b00ff0477ac */ /* 0x000e620008000a00 */
[----:B0-----:R-:W-:-:S05]  /*00a0*/  IMAD.WIDE R2, R5, 0x4, R2 ;  /* 0x0000000405027825 */ /* 0x001fca00078e0202 */
[----:B-1----:R-:W2:Y:S02]  /*00b0*/  LDG.E R0, desc[UR4][R2.64] ;  /* 0x0000000402007981 */ /* 0x002ea4000c1e1900 */
[----:B--2---:R-:W-:-:S05]  /*00c0*/  FADD R5, R0, 5 ;  /* 0x40a0000000057421 */ /* 0x004fca0000000000 */
[----:B------:R-:W-:Y:S01]  /*00d0*/  STG.E desc[UR4][R2.64], R5 ;  /* 0x0000000502007986 */ /* 0x000fe2000c101904 */
[----:B------:R-:W-:Y:S05]  /*00e0*/  EXIT ;  /* 0x000000000000794d */ /* 0x000fea0003800000 */
.L_x_0:
[----:B------:R-:W-:-:S00]  /*00f0*/  BRA `(.L_x_0) ;  /* 0xfffffffc00fc7947 */ /* 0x000fc0000383ffff */
[----:B------:R-:W-:-:S00]  /*0100*/  NOP ;  /* 0x0000000000007918 */ /* 0x000fc00000000000 */
[----:B------:R-:W-:-:S00]  /*0110*/  NOP ;  /* 0x0000000000007918 */ /* 0x000fc00000000000 */
[----:B------:R-:W-:-:S00]  /*0120*/  NOP ;  /* 0x0000000000007918 */ /* 0x000fc00000000000 */
[----:B------:R-:W-:-:S00]  /*0130*/  NOP ;  /* 0x0000000000007918 */ /* 0x000fc00000000000 */
[----:B------:R-:W-:-:S00]  /*0140*/  NOP ;  /* 0x0000000000007918 */ /* 0x000fc00000000000 */
[----:B------:R-:W-:-:S00]  /*0150*/  NOP ;  /* 0x0000000000007918 */ /* 0x000fc00000000000 */
[----:B------:R-:W-:-:S00]  /*0160*/  NOP ;  /* 0x0000000000007918 */ /* 0x000fc00000000000 */
[----:B------:R-:W-:-:S00]  /*0170*/  NOP ;  /* 0x0000000000007918 */ /* 0x000fc00000000000 */
.L_x_1:


//--------------------- .nv.shared.reserved.0     --------------------------
	.section	.nv.shared.reserved.0,"aw",@nobits
	.weak		__nv_reservedSMEM_offset_0_alias
	.size		__nv_reservedSMEM_offset_0_alias, 0, 64
	.other		__nv_reservedSMEM_offset_0_alias,@"STO_CUDA_RESERVED_SHARED STV_DEFAULT"
__nv_reservedSMEM_offset_0_alias:
	.zero		0
	.zero		64


//--------------------- .nv.constant0._Z7add_onePfi --------------------------
	.section	.nv.constant0._Z7add_onePfi,"a",@progbits
	.sectionflags	@""
	.align	4
.nv.constant0._Z7add_onePfi:
	.zero		908


//--------------------- SYMBOLS --------------------------

	.type		.nv.reservedSmem.offset0,@object
	.size		.nv.reservedSmem.offset0,0x4
